	.headerflags	@"EF_CUDA_TEXMODE_UNIFIED EF_CUDA_64BIT_ADDRESS EF_CUDA_ACCELERATORS EF_CUDA_SM90 EF_CUDA_VIRTUAL_SM(EF_CUDA_SM90)"
	.elftype	@"ET_EXEC"


//--------------------- .nv.info                  --------------------------
	.section	.nv.info,"",@"SHT_CUDA_INFO"
	.align	4


	//----- nvinfo : EIATTR_REGCOUNT
	.align		4
        /*0000*/ 	.byte	0x04, 0x2f
        /*0002*/ 	.short	(.L_3 - .L_2)
	.align		4
.L_2:
        /*0004*/ 	.word	index@(triton_poi_fused__native_batch_norm_legit_no_training_relu_0)
        /*0008*/ 	.word	0x00000012


	//----- nvinfo : EIATTR_MIN_STACK_SIZE
	.align		4
.L_3:
        /*000c*/ 	.byte	0x04, 0x12
        /*000e*/ 	.short	(.L_5 - .L_4)
	.align		4
.L_4:
        /*0010*/ 	.word	index@(triton_poi_fused__native_batch_norm_legit_no_training_relu_0)
        /*0014*/ 	.word	0x00000000


	//----- nvinfo : EIATTR_FRAME_SIZE
	.align		4
.L_5:
        /*0018*/ 	.byte	0x04, 0x11
        /*001a*/ 	.short	(.L_7 - .L_6)
	.align		4
.L_6:
        /*001c*/ 	.word	index@(triton_poi_fused__native_batch_norm_legit_no_training_relu_0)
        /*0020*/ 	.word	0x00000000


	//----- nvinfo : EIATTR_MIN_STACK_SIZE
	.align		4
.L_7:
        /*0024*/ 	.byte	0x04, 0x12
        /*0026*/ 	.short	(.L_9 - .L_8)
	.align		4
.L_8:
        /*0028*/ 	.word	index@(triton_poi_fused__native_batch_norm_legit_no_training_relu_0)
        /*002c*/ 	.word	0x00000000
.L_9:


//--------------------- .nv.info.triton_poi_fused__native_batch_norm_legit_no_training_relu_0 --------------------------
	.section	.nv.info.triton_poi_fused__native_batch_norm_legit_no_training_relu_0,"",@"SHT_CUDA_INFO"
	.sectionflags	@""
	.align	4


	//----- nvinfo : EIATTR_CUDA_API_VERSION
	.align		4
        /*0000*/ 	.byte	0x04, 0x37
        /*0002*/ 	.short	(.L_11 - .L_10)
.L_10:
        /*0004*/ 	.word	0x0000007c


	//----- nvinfo : EIATTR_KPARAM_INFO
	.align		4
.L_11:
        /*0008*/ 	.byte	0x04, 0x17
        /*000a*/ 	.short	(.L_13 - .L_12)
.L_12:
        /*000c*/ 	.word	0x00000000
        /*0010*/ 	.short	0x0006
        /*0012*/ 	.short	0x0030
        /*0014*/ 	.byte	0x00, 0xf0, 0x11, 0x00


	//----- nvinfo : EIATTR_KPARAM_INFO
	.align		4
.L_13:
        /*0018*/ 	.byte	0x04, 0x17
        /*001a*/ 	.short	(.L_15 - .L_14)
.L_14:
        /*001c*/ 	.word	0x00000000
        /*0020*/ 	.short	0x0005
        /*0022*/ 	.short	0x0028
        /*0024*/ 	.byte	0x00, 0xf4, 0x21, 0x00


	//----- nvinfo : EIATTR_KPARAM_INFO
	.align		4
.L_15:
        /*0028*/ 	.byte	0x04, 0x17
        /*002a*/ 	.short	(.L_17 - .L_16)
.L_16:
        /*002c*/ 	.word	0x00000000
        /*0030*/ 	.short	0x0004
        /*0032*/ 	.short	0x0020
        /*0034*/ 	.byte	0x00, 0xf4, 0x21, 0x00


	//----- nvinfo : EIATTR_KPARAM_INFO
	.align		4
.L_17:
        /*0038*/ 	.byte	0x04, 0x17
        /*003a*/ 	.short	(.L_19 - .L_18)
.L_18:
        /*003c*/ 	.word	0x00000000
        /*0040*/ 	.short	0x0003
        /*0042*/ 	.short	0x0018
        /*0044*/ 	.byte	0x00, 0xf4, 0x21, 0x00


	//----- nvinfo : EIATTR_KPARAM_INFO
	.align		4
.L_19:
        /*0048*/ 	.byte	0x04, 0x17
        /*004a*/ 	.short	(.L_21 - .L_20)
.L_20:
        /*004c*/ 	.word	0x00000000
        /*0050*/ 	.short	0x0002
        /*0052*/ 	.short	0x0010
        /*0054*/ 	.byte	0x00, 0xf4, 0x21, 0x00


	//----- nvinfo : EIATTR_KPARAM_INFO
	.align		4
.L_21:
        /*0058*/ 	.byte	0x04, 0x17
        /*005a*/ 	.short	(.L_23 - .L_22)
.L_22:
        /*005c*/ 	.word	0x00000000
        /*0060*/ 	.short	0x0001
        /*0062*/ 	.short	0x0008
        /*0064*/ 	.byte	0x00, 0xf4, 0x21, 0x00


	//----- nvinfo : EIATTR_KPARAM_INFO
	.align		4
.L_23:
        /*0068*/ 	.byte	0x04, 0x17
        /*006a*/ 	.short	(.L_25 - .L_24)
.L_24:
        /*006c*/ 	.word	0x00000000
        /*0070*/ 	.short	0x0000
        /*0072*/ 	.short	0x0000
        /*0074*/ 	.byte	0x00, 0xf4, 0x21, 0x00


	//----- nvinfo : EIATTR_SPARSE_MMA_MASK
	.align		4
.L_25:
        /*0078*/ 	.byte	0x03, 0x50
        /*007a*/ 	.short	0x0000


	//----- nvinfo : EIATTR_MAXREG_COUNT
	.align		4
        /*007c*/ 	.byte	0x03, 0x1b
        /*007e*/ 	.short	0x00ff


	//----- nvinfo : EIATTR_EXIT_INSTR_OFFSETS
	.align		4
        /*0080*/ 	.byte	0x04, 0x1c
        /*0082*/ 	.short	(.L_27 - .L_26)


	//   ....[0]....
.L_26:
        /*0084*/ 	.word	0x000003d0


	//----- nvinfo : EIATTR_REQNTID
	.align		4
.L_27:
        /*0088*/ 	.byte	0x04, 0x10
        /*008a*/ 	.short	(.L_29 - .L_28)
.L_28:
        /*008c*/ 	.word	0x00000080
        /*0090*/ 	.word	0x00000001
        /*0094*/ 	.word	0x00000001


	//----- nvinfo : EIATTR_CBANK_PARAM_SIZE
	.align		4
.L_29:
        /*0098*/ 	.byte	0x03, 0x19
        /*009a*/ 	.short	0x0034


	//----- nvinfo : EIATTR_PARAM_CBANK
	.align		4
        /*009c*/ 	.byte	0x04, 0x0a
        /*009e*/ 	.short	(.L_31 - .L_30)
	.align		4
.L_30:
        /*00a0*/ 	.word	index@(.nv.constant0.triton_poi_fused__native_batch_norm_legit_no_training_relu_0)
        /*00a4*/ 	.short	0x0210
        /*00a6*/ 	.short	0x0034


	//----- nvinfo : EIATTR_SW_WAR
	.align		4
.L_31:
        /*00a8*/ 	.byte	0x04, 0x36
        /*00aa*/ 	.short	(.L_33 - .L_32)
.L_32:
        /*00ac*/ 	.word	0x00000008
.L_33:


//--------------------- .nv.callgraph             --------------------------
	.section	.nv.callgraph,"",@"SHT_CUDA_CALLGRAPH"
	.align	4
	.sectionentsize	8
	.align		4
        /*0000*/ 	.word	0x00000000
	.align		4
        /*0004*/ 	.word	0xffffffff
	.align		4
        /*0008*/ 	.word	0x00000000
	.align		4
        /*000c*/ 	.word	0xfffffffe
	.align		4
        /*0010*/ 	.word	0x00000000
	.align		4
        /*0014*/ 	.word	0xfffffffd
	.align		4
        /*0018*/ 	.word	0x00000000
	.align		4
        /*001c*/ 	.word	0xfffffffc


//--------------------- .nv.constant4             --------------------------
	.section	.nv.constant4,"a",@progbits
	.align	8
	.align		8
.nv.constant4:
        /*0000*/ 	.dword	_$_str
	.align		8
        /*0008*/ 	.dword	_$_str_$_2


//--------------------- .text.triton_poi_fused__native_batch_norm_legit_no_training_relu_0 --------------------------
	.section	.text.triton_poi_fused__native_batch_norm_legit_no_training_relu_0,"ax",@progbits
	.align	128
        .global         triton_poi_fused__native_batch_norm_legit_no_training_relu_0
        .type           triton_poi_fused__native_batch_norm_legit_no_training_relu_0,@function
        .size           triton_poi_fused__native_batch_norm_legit_no_training_relu_0,(.L_x_1 - triton_poi_fused__native_batch_norm_legit_no_training_relu_0)
        .other          triton_poi_fused__native_batch_norm_legit_no_training_relu_0,@"STO_CUDA_ENTRY STV_DEFAULT"
triton_poi_fused__native_batch_norm_legit_no_training_relu_0:
.text.triton_poi_fused__native_batch_norm_legit_no_training_relu_0:
[----:B------:R-:W-:Y:S01]  /*0000*/  LDC R1, c[0x0][0x28] ;  /* 0x00000a00ff017b82 */ /* 0x000fe20000000800 */
[----:B------:R-:W1:Y:S07]  /*0010*/  S2R R0, SR_TID.X ;  /* 0x0000000000007919 */ /* 0x000e6e0000002100 */
[----:B------:R-:W2:Y:S01]  /*0020*/  LDC.64 R2, c[0x0][0x220] ;  /* 0x00008800ff027b82 */ /* 0x000ea20000000a00 */
[----:B------:R-:W-:Y:S01]  /*0030*/  ULDC.64 UR4, c[0x0][0x208] ;  /* 0x0000820000047ab9 */ /* 0x000fe20000000a00 */
[----:B------:R-:W3:Y:S06]  /*0040*/  S2R R7, SR_CTAID.X ;  /* 0x0000000000077919 */ /* 0x000eec0000002500 */
[----:B------:R-:W4:Y:S08]  /*0050*/  LDC.64 R8, c[0x0][0x228] ;  /* 0x00008a00ff087b82 */ /* 0x000f300000000a00 */
[----:B------:R-:W5:Y:S01]  /*0060*/  LDC.64 R10, c[0x0][0x230] ;  /* 0x00008c00ff0a7b82 */ /* 0x000f620000000a00 */
[----:B-1----:R-:W-:-:S02]  /*0070*/  SHF.L.U32 R0, R0, 0x1, RZ ;  /* 0x0000000100007819 */ /* 0x002fc400000006ff */
[----:B---3--:R-:W-:Y:S02]  /*0080*/  SHF.R.S32.HI R5, RZ, 0x17, R7 ;  /* 0x00000017ff057819 */ /* 0x008fe40000011407 */
[----:B------:R-:W-:Y:S02]  /*0090*/  LOP3.LUT R0, R0, 0xfe, RZ, 0xc0, !PT ;  /* 0x000000fe00007812 */ /* 0x000fe400078ec0ff */
[----:B------:R-:W-:Y:S02]  /*00a0*/  SGXT R5, R5, 0x1 ;  /* 0x000000010505781a */ /* 0x000fe40000000200 */
[----:B------:R-:W-:Y:S02]  /*00b0*/  LEA R0, R7, R0, 0x8 ;  /* 0x0000000007007211 */ /* 0x000fe400078e40ff */
[----:B------:R-:W1:Y:S02]  /*00c0*/  LDC.64 R6, c[0x0][0x218] ;  /* 0x00008600ff067b82 */ /* 0x000e640000000a00 */
[----:B------:R-:W-:-:S04]  /*00d0*/  LEA.HI R5, R5, R0, RZ, 0xb ;  /* 0x0000000005057211 */ /* 0x000fc800078f58ff */
[----:B------:R-:W-:-:S04]  /*00e0*/  LOP3.LUT R5, R5, 0xfffff800, RZ, 0xc0, !PT ;  /* 0xfffff80005057812 */ /* 0x000fc800078ec0ff */
[----:B------:R-:W-:Y:S02]  /*00f0*/  IADD3 R13, R0, -R5, RZ ;  /* 0x80000005000d7210 */ /* 0x000fe40007ffe0ff */
[----:B------:R-:W3:Y:S03]  /*0100*/  LDC.64 R4, c[0x0][0x210] ;  /* 0x00008400ff047b82 */ /* 0x000ee60000000a00 */
[----:B--2---:R-:W-:-:S06]  /*0110*/  IMAD.WIDE R2, R13, 0x4, R2 ;  /* 0x000000040d027825 */ /* 0x004fcc00078e0202 */
[----:B------:R-:W2:Y:S01]  /*0120*/  LDG.E.EL.64 R2, desc[UR4][R2.64] ;  /* 0x0000000402027981 */ /* 0x000ea2000c2e1b00 */
[----:B-1----:R-:W-:-:S04]  /*0130*/  IMAD.WIDE R6, R13, 0x4, R6 ;  /* 0x000000040d067825 */ /* 0x002fc800078e0206 */
[C---:B----4-:R-:W-:Y:S02]  /*0140*/  IMAD.WIDE R8, R13.reuse, 0x4, R8 ;  /* 0x000000040d087825 */ /* 0x050fe400078e0208 */
[----:B------:R-:W4:Y:S02]  /*0150*/  LDG.E.EL.64 R6, desc[UR4][R6.64] ;  /* 0x0000000406067981 */ /* 0x000f24000c2e1b00 */
[----:B-----5:R-:W-:Y:S02]  /*0160*/  IMAD.WIDE R10, R13, 0x4, R10 ;  /* 0x000000040d0a7825 */ /* 0x020fe400078e020a */
[----:B------:R-:W5:Y:S02]  /*0170*/  LDG.E.EL.64 R8, desc[UR4][R8.64] ;  /* 0x0000000408087981 */ /* 0x000f64000c2e1b00 */
[----:B---3--:R-:W-:Y:S02]  /*0180*/  IMAD.WIDE R4, R0, 0x4, R4 ;  /* 0x0000000400047825 */ /* 0x008fe400078e0204 */
[----:B------:R-:W5:Y:S04]  /*0190*/  LDG.E.EL.64 R10, desc[UR4][R10.64] ;  /* 0x000000040a0a7981 */ /* 0x000f68000c2e1b00 */
[----:B------:R-:W4:Y:S01]  /*01a0*/  LDG.E.64 R4, desc[UR4][R4.64] ;  /* 0x0000000404047981 */ /* 0x000f22000c1e1b00 */
[----:B------:R-:W-:Y:S01]  /*01b0*/  HFMA2.MMA R14, -RZ, RZ, 1.625, 0 ;  /* 0x3e800000ff0e7435 */ /* 0x000fe200000001ff */
[----:B--2---:R-:W-:Y:S01]  /*01c0*/  FADD R2, R2, 9.9999997473787516356e-06 ;  /* 0x3727c5ac02027421 */ /* 0x004fe20000000000 */
[----:B------:R-:W-:-:S03]  /*01d0*/  FADD R3, R3, 9.9999997473787516356e-06 ;  /* 0x3727c5ac03037421 */ /* 0x000fc60000000000 */
[----:B------:R-:W1:Y:S08]  /*01e0*/  MUFU.SQRT R12, R2 ;  /* 0x00000002000c7308 */ /* 0x000e700000002000 */
[----:B------:R2:W3:Y:S01]  /*01f0*/  MUFU.SQRT R13, R3 ;  /* 0x00000003000d7308 */ /* 0x0004e20000002000 */
[C---:B-1----:R-:W-:Y:S02]  /*0200*/  FSETP.GT.AND P0, PT, R12.reuse, 8.50705917302346158658e+37, PT ;  /* 0x7e8000000c00780b */ /* 0x042fe40003f04000 */
[----:B------:R-:W-:Y:S01]  /*0210*/  FSETP.GEU.AND P2, PT, R12, 1.175494350822287508e-38, PT ;  /* 0x008000000c00780b */ /* 0x000fe20003f4e000 */
[----:B--2---:R-:W1:Y:S01]  /*0220*/  LDC.64 R2, c[0x0][0x238] ;  /* 0x00008e00ff027b82 */ /* 0x004e620000000a00 */
[----:B---3--:R-:W-:-:S02]  /*0230*/  FSETP.GT.AND P1, PT, R13, 8.50705917302346158658e+37, PT ;  /* 0x7e8000000d00780b */ /* 0x008fc40003f24000 */
[----:B------:R-:W-:-:S07]  /*0240*/  FSETP.GEU.AND P3, PT, R13, 1.175494350822287508e-38, PT ;  /* 0x008000000d00780b */ /* 0x000fce0003f6e000 */
[----:B------:R-:W-:-:S04]  /*0250*/  @P0 FMUL R12, R12, 0.25 ;  /* 0x3e8000000c0c0820 */ /* 0x000fc80000400000 */
[----:B------:R-:W-:Y:S01]  /*0260*/  @!P2 FMUL R12, R12, 16777216 ;  /* 0x4b8000000c0ca820 */ /* 0x000fe20000400000 */
[----:B------:R-:W-:-:S04]  /*0270*/  @P1 FMUL R13, R13, 0.25 ;  /* 0x3e8000000d0d1820 */ /* 0x000fc80000400000 */
[----:B------:R-:W-:Y:S01]  /*0280*/  @!P3 FMUL R13, R13, 16777216 ;  /* 0x4b8000000d0db820 */ /* 0x000fe20000400000 */
[----:B------:R-:W2:Y:S01]  /*0290*/  MUFU.RCP R12, R12 ;  /* 0x0000000c000c7308 */ /* 0x000ea20000001000 */
[----:B------:R-:W-:-:S07]  /*02a0*/  FSEL R15, R14, 1, P0 ;  /* 0x3f8000000e0f7808 */ /* 0x000fce0000000000 */
[----:B------:R-:W3:Y:S01]  /*02b0*/  MUFU.RCP R13, R13 ;  /* 0x0000000d000d7308 */ /* 0x000ee20000001000 */
[----:B------:R-:W-:Y:S01]  /*02c0*/  FSEL R14, R14, 1, P1 ;  /* 0x3f8000000e0e7808 */ /* 0x000fe20000800000 */
[----:B------:R-:W-:-:S04]  /*02d0*/  @!P2 FMUL R15, R15, 16777216 ;  /* 0x4b8000000f0fa820 */ /* 0x000fc80000400000 */
[----:B------:R-:W-:Y:S01]  /*02e0*/  @!P3 FMUL R14, R14, 16777216 ;  /* 0x4b8000000e0eb820 */ /* 0x000fe20000400000 */
[----:B----4-:R-:W-:Y:S01]  /*02f0*/  FADD R5, R5, -R7 ;  /* 0x8000000705057221 */ /* 0x010fe20000000000 */
[----:B------:R-:W-:Y:S01]  /*0300*/  FADD R4, R4, -R6 ;  /* 0x8000000604047221 */ /* 0x000fe20000000000 */
[----:B--2---:R-:W-:Y:S01]  /*0310*/  FMUL R15, R12, R15 ;  /* 0x0000000f0c0f7220 */ /* 0x004fe20000400000 */
[----:B---3--:R-:W-:-:S03]  /*0320*/  FMUL R14, R13, R14 ;  /* 0x0000000e0d0e7220 */ /* 0x008fc60000400000 */
[----:B------:R-:W-:Y:S01]  /*0330*/  FMUL R15, R4, R15 ;  /* 0x0000000f040f7220 */ /* 0x000fe20000400000 */
[----:B------:R-:W-:-:S03]  /*0340*/  FMUL R14, R5, R14 ;  /* 0x0000000e050e7220 */ /* 0x000fc60000400000 */
[----:B-----5:R-:W-:Y:S01]  /*0350*/  FFMA R8, R8, R15, R10 ;  /* 0x0000000f08087223 */ /* 0x020fe2000000000a */
[----:B------:R-:W-:-:S04]  /*0360*/  FFMA R9, R9, R14, R11 ;  /* 0x0000000e09097223 */ /* 0x000fc8000000000b */
[----:B------:R-:W-:Y:S02]  /*0370*/  FSETP.GEU.AND P0, PT, R8, RZ, PT ;  /* 0x000000ff0800720b */ /* 0x000fe40003f0e000 */
[C---:B------:R-:W-:Y:S01]  /*0380*/  FSETP.GEU.AND P1, PT, R9.reuse, RZ, PT ;  /* 0x000000ff0900720b */ /* 0x040fe20003f2e000 */
[----:B-1----:R-:W-:Y:S01]  /*0390*/  IMAD.WIDE R2, R0, 0x4, R2 ;  /* 0x0000000400027825 */ /* 0x002fe200078e0202 */
[----:B------:R-:W-:Y:S02]  /*03a0*/  FSEL R8, R8, RZ, P0 ;  /* 0x000000ff08087208 */ /* 0x000fe40000000000 */
[----:B------:R-:W-:-:S05]  /*03b0*/  FSEL R9, R9, RZ, P1 ;  /* 0x000000ff09097208 */ /* 0x000fca0000800000 */
[----:B------:R-:W-:Y:S01]  /*03c0*/  STG.E.64 desc[UR4][R2.64], R8 ;  /* 0x0000000802007986 */ /* 0x000fe2000c101b04 */
[----:B------:R-:W-:Y:S05]  /*03d0*/  EXIT ;  /* 0x000000000000794d */ /* 0x000fea0003800000 */
.L_x_0:
[----:B------:R-:W-:-:S00]  /*03e0*/  BRA `(.L_x_0) ;  /* 0xfffffffc00fc7947 */ /* 0x000fc0000383ffff */
[----:B------:R-:W-:-:S00]  /*03f0*/  NOP ;  /* 0x0000000000007918 */ /* 0x000fc00000000000 */
        /* <DEDUP_REMOVED lines=8> */
.L_x_1:


//--------------------- .nv.global.init           --------------------------
	.section	.nv.global.init,"aw",@progbits
.nv.global.init:
	.type		_$_str,@object
	.size		_$_str,(_$_str_$_2 - _$_str)
_$_str:
        /*0000*/ 	.byte	0x5f, 0x5f, 0x43, 0x55, 0x44, 0x41, 0x5f, 0x46, 0x54, 0x5a, 0x00
	.type		_$_str_$_2,@object
	.size		_$_str_$_2,(.L_1 - _$_str_$_2)
_$_str_$_2:
        /*000b*/ 	.byte	0x5f, 0x5f, 0x43, 0x55, 0x44, 0x41, 0x5f, 0x50, 0x52, 0x45, 0x43, 0x5f, 0x53, 0x51, 0x52, 0x54
        /*001b*/ 	.byte	0x00
.L_1:


//--------------------- .nv.constant0.triton_poi_fused__native_batch_norm_legit_no_training_relu_0 --------------------------
	.section	.nv.constant0.triton_poi_fused__native_batch_norm_legit_no_training_relu_0,"a",@progbits
	.sectionflags	@""
	.align	4
.nv.constant0.triton_poi_fused__native_batch_norm_legit_no_training_relu_0:
	.zero		580
